//
// Generated by NVIDIA NVVM Compiler
//
// Compiler Build ID: CL-36424714
// Cuda compilation tools, release 13.0, V13.0.88
// Based on NVVM 20.0.0
//

.version 9.0
.target sm_100
.address_size 64

	// .globl	_Z15matrixTransposePiS_i
// _ZZ15matrixTransposePiS_iE3s_m has been demoted

.visible .entry _Z15matrixTransposePiS_i(
	.param .u64 .ptr .align 1 _Z15matrixTransposePiS_i_param_0,
	.param .u64 .ptr .align 1 _Z15matrixTransposePiS_i_param_1,
	.param .u32 _Z15matrixTransposePiS_i_param_2
)
{
	.reg .b32 	%r<19>;
	.reg .b64 	%rd<9>;
	// demoted variable
	.shared .align 4 .b8 _ZZ15matrixTransposePiS_iE3s_m[1024];
	ld.param.u64 	%rd1, [_Z15matrixTransposePiS_i_param_0];
	ld.param.u64 	%rd2, [_Z15matrixTransposePiS_i_param_1];
	ld.param.u32 	%r1, [_Z15matrixTransposePiS_i_param_2];
	cvta.to.global.u64 	%rd3, %rd2;
	cvta.to.global.u64 	%rd4, %rd1;
	mov.u32 	%r2, %tid.x;
	mov.u32 	%r3, %tid.y;
	mov.u32 	%r4, %ctaid.y;
	mov.u32 	%r5, %ntid.y;
	mad.lo.s32 	%r6, %r4, %r5, %r3;
	mov.u32 	%r7, %ctaid.x;
	mov.u32 	%r8, %ntid.x;
	mad.lo.s32 	%r9, %r7, %r8, %r2;
	mad.lo.s32 	%r10, %r1, %r6, %r9;
	mad.lo.s32 	%r11, %r1, %r9, %r6;
	mul.wide.s32 	%rd5, %r11, 4;
	add.s64 	%rd6, %rd4, %rd5;
	ld.global.u32 	%r12, [%rd6];
	shl.b32 	%r13, %r3, 6;
	mov.u32 	%r14, _ZZ15matrixTransposePiS_iE3s_m;
	add.s32 	%r15, %r14, %r13;
	shl.b32 	%r16, %r2, 2;
	add.s32 	%r17, %r15, %r16;
	st.shared.u32 	[%r17], %r12;
	bar.sync 	0;
	ld.shared.u32 	%r18, [%r17];
	mul.wide.s32 	%rd7, %r10, 4;
	add.s64 	%rd8, %rd3, %rd7;
	st.global.u32 	[%rd8], %r18;
	ret;

}


// ===== COMPILED SASS (sm_100) =====

	.target	sm_100

	.elftype	@"ET_EXEC"


//--------------------- .note.nv.tkinfo           --------------------------
	.section	.note.nv.tkinfo,"",@"SHT_NOTE"
	.sectionflags	@"SHF_NOTE_NV_TKINFO"
	.tkinfo
        /*0018*/ 	.word	0x00000002
        /*0030*/ 	.string	""
        /*0030*/ 	.string	"ptxas"
        /*0030*/ 	.string	"Cuda compilation tools, release 13.0, V13.0.88"
        /*0030*/ 	.string	"Build cuda_13.0.r13.0/compiler.36424714_0"
        /*0030*/ 	.string	"-arch sm_100 -m 64 "



//--------------------- .note.nv.cuinfo           --------------------------
	.section	.note.nv.cuinfo,"",@"SHT_NOTE"
	.sectionflags	@"SHF_NOTE_NV_CUINFO"
        /*0018*/ 	.short	0x0002
        /*001a*/ 	.short	0x0064
        /*001c*/ 	.short	0x0082
	.zero		2


//--------------------- .nv.info                  --------------------------
	.section	.nv.info,"",@"SHT_CUDA_INFO"
	.align	4


	//----- nvinfo : EIATTR_REGCOUNT
	.align		4
        /*0000*/ 	.byte	0x04, 0x2f
        /*0002*/ 	.short	(.L_1 - .L_0)
	.align		4
.L_0:
        /*0004*/ 	.word	index@(_Z15matrixTransposePiS_i)
        /*0008*/ 	.word	0x0000000e


	//----- nvinfo : EIATTR_FRAME_SIZE
	.align		4
.L_1:
        /*000c*/ 	.byte	0x04, 0x11
        /*000e*/ 	.short	(.L_3 - .L_2)
	.align		4
.L_2:
        /*0010*/ 	.word	index@(_Z15matrixTransposePiS_i)
        /*0014*/ 	.word	0x00000000


	//----- nvinfo : EIATTR_MIN_STACK_SIZE
	.align		4
.L_3:
        /*0018*/ 	.byte	0x04, 0x12
        /*001a*/ 	.short	(.L_5 - .L_4)
	.align		4
.L_4:
        /*001c*/ 	.word	index@(_Z15matrixTransposePiS_i)
        /*0020*/ 	.word	0x00000000
.L_5:


//--------------------- .nv.compat                --------------------------
	.section	.nv.compat,"",@"SHT_CUDA_COMPAT_INFO"
	.align	4
        /*0000*/ 	.byte	0x02, 0x09, 0x00, 0x00, 0x02, 0x02, 0x01, 0x00, 0x02, 0x05, 0x05, 0x00, 0x03, 0x07, 0x01, 0x01
        /*0010*/ 	.byte	0x02, 0x03, 0x00, 0x00, 0x02, 0x06, 0x01, 0x00, 0x04, 0x0b, 0x08, 0x00, 0x09, 0x00, 0x00, 0x00
        /*0020*/ 	.byte	0x00, 0x00, 0x00, 0x00


//--------------------- .nv.info._Z15matrixTransposePiS_i --------------------------
	.section	.nv.info._Z15matrixTransposePiS_i,"",@"SHT_CUDA_INFO"
	.sectionflags	@""
	.align	4


	//----- nvinfo : EIATTR_CUDA_API_VERSION
	.align		4
        /*0000*/ 	.byte	0x04, 0x37
        /*0002*/ 	.short	(.L_7 - .L_6)
.L_6:
        /*0004*/ 	.word	0x00000082


	//----- nvinfo : EIATTR_KPARAM_INFO
	.align		4
.L_7:
        /*0008*/ 	.byte	0x04, 0x17
        /*000a*/ 	.short	(.L_9 - .L_8)
.L_8:
        /*000c*/ 	.word	0x00000000
        /*0010*/ 	.short	0x0002
        /*0012*/ 	.short	0x0010
        /*0014*/ 	.byte	0x00, 0xf0, 0x11, 0x00


	//----- nvinfo : EIATTR_KPARAM_INFO
	.align		4
.L_9:
        /*0018*/ 	.byte	0x04, 0x17
        /*001a*/ 	.short	(.L_11 - .L_10)
.L_10:
        /*001c*/ 	.word	0x00000000
        /*0020*/ 	.short	0x0001
        /*0022*/ 	.short	0x0008
        /*0024*/ 	.byte	0x00, 0xf5, 0x21, 0x00


	//----- nvinfo : EIATTR_KPARAM_INFO
	.align		4
.L_11:
        /*0028*/ 	.byte	0x04, 0x17
        /*002a*/ 	.short	(.L_13 - .L_12)
.L_12:
        /*002c*/ 	.word	0x00000000
        /*0030*/ 	.short	0x0000
        /*0032*/ 	.short	0x0000
        /*0034*/ 	.byte	0x00, 0xf5, 0x21, 0x00


	//----- nvinfo : EIATTR_SPARSE_MMA_MASK
	.align		4
.L_13:
        /*0038*/ 	.byte	0x03, 0x50
        /*003a*/ 	.short	0x0000


	//----- nvinfo : EIATTR_MAXREG_COUNT
	.align		4
        /*003c*/ 	.byte	0x03, 0x1b
        /*003e*/ 	.short	0x00ff


	//----- nvinfo : EIATTR_NUM_BARRIERS
	.align		4
        /*0040*/ 	.byte	0x02, 0x4c
        /*0042*/ 	.byte	0x01
	.zero		1


	//----- nvinfo : EIATTR_MERCURY_ISA_VERSION
	.align		4
        /*0044*/ 	.byte	0x03, 0x5f
        /*0046*/ 	.short	0x0101


	//----- nvinfo : EIATTR_VRC_CTA_INIT_COUNT
	.align		4
        /*0048*/ 	.byte	0x02, 0x4a
	.zero		1
	.zero		1


	//----- nvinfo : EIATTR_EXIT_INSTR_OFFSETS
	.align		4
        /*004c*/ 	.byte	0x04, 0x1c
        /*004e*/ 	.short	(.L_15 - .L_14)


	//   ....[0]....
.L_14:
        /*0050*/ 	.word	0x000001b0


	//----- nvinfo : EIATTR_CBANK_PARAM_SIZE
	.align		4
.L_15:
        /*0054*/ 	.byte	0x03, 0x19
        /*0056*/ 	.short	0x0014


	//----- nvinfo : EIATTR_PARAM_CBANK
	.align		4
        /*0058*/ 	.byte	0x04, 0x0a
        /*005a*/ 	.short	(.L_17 - .L_16)
	.align		4
.L_16:
        /*005c*/ 	.word	index@(.nv.constant0._Z15matrixTransposePiS_i)
        /*0060*/ 	.short	0x0380
        /*0062*/ 	.short	0x0014


	//----- nvinfo : EIATTR_SW_WAR
	.align		4
.L_17:
        /*0064*/ 	.byte	0x04, 0x36
        /*0066*/ 	.short	(.L_19 - .L_18)
.L_18:
        /*0068*/ 	.word	0x00000008
.L_19:


//--------------------- .nv.callgraph             --------------------------
	.section	.nv.callgraph,"",@"SHT_CUDA_CALLGRAPH"
	.align	4
	.sectionentsize	8
	.align		4
        /*0000*/ 	.word	0x00000000
	.align		4
        /*0004*/ 	.word	0xffffffff
	.align		4
        /*0008*/ 	.word	0x00000000
	.align		4
        /*000c*/ 	.word	0xfffffffe
	.align		4
        /*0010*/ 	.word	0x00000000
	.align		4
        /*0014*/ 	.word	0xfffffffd
	.align		4
        /*0018*/ 	.word	0x00000000
	.align		4
        /*001c*/ 	.word	0xfffffffc


//--------------------- .text._Z15matrixTransposePiS_i --------------------------
	.section	.text._Z15matrixTransposePiS_i,"ax",@progbits
	.align	128
        .global         _Z15matrixTransposePiS_i
        .type           _Z15matrixTransposePiS_i,@function
        .size           _Z15matrixTransposePiS_i,(.L_x_1 - _Z15matrixTransposePiS_i)
        .other          _Z15matrixTransposePiS_i,@"STO_CUDA_ENTRY STV_DEFAULT"
_Z15matrixTransposePiS_i:
.text._Z15matrixTransposePiS_i:
[----:B------:R-:W-:Y:S01]  /*0000*/  LDC R1, c[0x0][0x37c] ;  /* 0x0000df00ff017b82 */ /* 0x000fe20000000800 */
[----:B------:R-:W0:Y:S07]  /*0010*/  S2R R4, SR_TID.Y ;  /* 0x0000000000047919 */ /* 0x000e2e0000002200 */
[----:B------:R-:W0:Y:S01]  /*0020*/  LDC R5, c[0x0][0x364] ;  /* 0x0000d900ff057b82 */ /* 0x000e220000000800 */
[----:B------:R-:W1:Y:S01]  /*0030*/  LDCU UR8, c[0x0][0x390] ;  /* 0x00007200ff0877ac */ /* 0x000e620008000800 */
[----:B------:R-:W2:Y:S01]  /*0040*/  S2R R9, SR_TID.X ;  /* 0x0000000000097919 */ /* 0x000ea20000002100 */
[----:B------:R-:W3:Y:S05]  /*0050*/  LDCU.64 UR6, c[0x0][0x358] ;  /* 0x00006b00ff0677ac */ /* 0x000eea0008000a00 */
[----:B------:R-:W0:Y:S08]  /*0060*/  S2UR UR4, SR_CTAID.Y ;  /* 0x00000000000479c3 */ /* 0x000e300000002600 */
[----:B------:R-:W2:Y:S08]  /*0070*/  S2UR UR5, SR_CTAID.X ;  /* 0x00000000000579c3 */ /* 0x000eb00000002500 */
[----:B------:R-:W2:Y:S08]  /*0080*/  LDC R6, c[0x0][0x360] ;  /* 0x0000d800ff067b82 */ /* 0x000eb00000000800 */
[----:B------:R-:W4:Y:S01]  /*0090*/  LDC.64 R2, c[0x0][0x380] ;  /* 0x0000e000ff027b82 */ /* 0x000f220000000a00 */
[----:B0-----:R-:W-:-:S02]  /*00a0*/  IMAD R0, R5, UR4, R4 ;  /* 0x0000000405007c24 */ /* 0x001fc4000f8e0204 */
[----:B--2---:R-:W-:-:S04]  /*00b0*/  IMAD R7, R6, UR5, R9 ;  /* 0x0000000506077c24 */ /* 0x004fc8000f8e0209 */
[----:B-1----:R-:W-:-:S04]  /*00c0*/  IMAD R5, R7, UR8, R0 ;  /* 0x0000000807057c24 */ /* 0x002fc8000f8e0200 */
[----:B----4-:R-:W-:-:S05]  /*00d0*/  IMAD.WIDE R2, R5, 0x4, R2 ;  /* 0x0000000405027825 */ /* 0x010fca00078e0202 */
[----:B---3--:R0:W2:Y:S01]  /*00e0*/  LDG.E R6, desc[UR6][R2.64] ;  /* 0x0000000602067981 */ /* 0x0080a2000c1e1900 */
[----:B------:R-:W1:Y:S01]  /*00f0*/  S2UR UR5, SR_CgaCtaId ;  /* 0x00000000000579c3 */ /* 0x000e620000008800 */
[----:B------:R-:W-:Y:S01]  /*0100*/  UMOV UR4, 0x400 ;  /* 0x0000040000047882 */ /* 0x000fe20000000000 */
[----:B------:R-:W-:Y:S01]  /*0110*/  IMAD R7, R0, UR8, R7 ;  /* 0x0000000800077c24 */ /* 0x000fe2000f8e0207 */
[----:B-1----:R-:W-:-:S06]  /*0120*/  ULEA UR4, UR5, UR4, 0x18 ;  /* 0x0000000405047291 */ /* 0x002fcc000f8ec0ff */
[----:B------:R-:W-:-:S04]  /*0130*/  LEA R4, R4, UR4, 0x6 ;  /* 0x0000000404047c11 */ /* 0x000fc8000f8e30ff */
[----:B------:R-:W-:Y:S02]  /*0140*/  LEA R9, R9, R4, 0x2 ;  /* 0x0000000409097211 */ /* 0x000fe400078e10ff */
[----:B------:R-:W0:Y:S02]  /*0150*/  LDC.64 R4, c[0x0][0x388] ;  /* 0x0000e200ff047b82 */ /* 0x000e240000000a00 */
[----:B0-----:R-:W-:Y:S01]  /*0160*/  IMAD.WIDE R2, R7, 0x4, R4 ;  /* 0x0000000407027825 */ /* 0x001fe200078e0204 */
[----:B--2---:R-:W-:Y:S05]  /*0170*/  STS [R9], R6 ;  /* 0x0000000609007388 */ /* 0x004fea0000000800 */
[----:B------:R-:W-:Y:S06]  /*0180*/  BAR.SYNC.DEFER_BLOCKING 0x0 ;  /* 0x0000000000007b1d */ /* 0x000fec0000010000 */
[----:B------:R-:W0:Y:S04]  /*0190*/  LDS R11, [R9] ;  /* 0x00000000090b7984 */ /* 0x000e280000000800 */
[----:B0-----:R-:W-:Y:S01]  /*01a0*/  STG.E desc[UR6][R2.64], R11 ;  /* 0x0000000b02007986 */ /* 0x001fe2000c101906 */
[----:B------:R-:W-:Y:S05]  /*01b0*/  EXIT ;  /* 0x000000000000794d */ /* 0x000fea0003800000 */
.L_x_0:
[----:B------:R-:W-:-:S00]  /*01c0*/  BRA `(.L_x_0) ;  /* 0xfffffffc00fc7947 */ /* 0x000fc0000383ffff */
[----:B------:R-:W-:-:S00]  /*01d0*/  NOP ;  /* 0x0000000000007918 */ /* 0x000fc00000000000 */
        /* <DEDUP_REMOVED lines=10> */
.L_x_1:


//--------------------- .nv.shared._Z15matrixTransposePiS_i --------------------------
	.section	.nv.shared._Z15matrixTransposePiS_i,"aw",@nobits
	.sectionflags	@""
	.align	4
.nv.shared._Z15matrixTransposePiS_i:
	.zero		2048


//--------------------- .nv.shared.reserved.0     --------------------------
	.section	.nv.shared.reserved.0,"aw",@nobits
	.weak		__nv_reservedSMEM_offset_0_alias
	.size		__nv_reservedSMEM_offset_0_alias, 0, 64
	.other		__nv_reservedSMEM_offset_0_alias,@"STO_CUDA_RESERVED_SHARED STV_DEFAULT"
__nv_reservedSMEM_offset_0_alias:
	.zero		0
	.zero		64


//--------------------- .nv.constant0._Z15matrixTransposePiS_i --------------------------
	.section	.nv.constant0._Z15matrixTransposePiS_i,"a",@progbits
	.sectionflags	@""
	.align	4
.nv.constant0._Z15matrixTransposePiS_i:
	.zero		916


//--------------------- SYMBOLS --------------------------

	.type		.nv.reservedSmem.offset0,@object
	.size		.nv.reservedSmem.offset0,0x4
	.type		.nv.reservedSmem.cap,@object
	.size		.nv.reservedSmem.cap,0x4
